	.headerflags	@"EF_CUDA_TEXMODE_UNIFIED EF_CUDA_64BIT_ADDRESS EF_CUDA_ACCELERATORS EF_CUDA_SM90 EF_CUDA_VIRTUAL_SM(EF_CUDA_SM90)"
	.elftype	@"ET_EXEC"


//--------------------- .nv.info                  --------------------------
	.section	.nv.info,"",@"SHT_CUDA_INFO"
	.align	4


	//----- nvinfo : EIATTR_REGCOUNT
	.align		4
        /*0000*/ 	.byte	0x04, 0x2f
        /*0002*/ 	.short	(.L_1 - .L_0)
	.align		4
.L_0:
        /*0004*/ 	.word	index@(triton_poi_fused_0)
        /*0008*/ 	.word	0x00000020


	//----- nvinfo : EIATTR_MIN_STACK_SIZE
	.align		4
.L_1:
        /*000c*/ 	.byte	0x04, 0x12
        /*000e*/ 	.short	(.L_3 - .L_2)
	.align		4
.L_2:
        /*0010*/ 	.word	index@(triton_poi_fused_0)
        /*0014*/ 	.word	0x00000000


	//----- nvinfo : EIATTR_FRAME_SIZE
	.align		4
.L_3:
        /*0018*/ 	.byte	0x04, 0x11
        /*001a*/ 	.short	(.L_5 - .L_4)
	.align		4
.L_4:
        /*001c*/ 	.word	index@(triton_poi_fused_0)
        /*0020*/ 	.word	0x00000000


	//----- nvinfo : EIATTR_MIN_STACK_SIZE
	.align		4
.L_5:
        /*0024*/ 	.byte	0x04, 0x12
        /*0026*/ 	.short	(.L_7 - .L_6)
	.align		4
.L_6:
        /*0028*/ 	.word	index@(triton_poi_fused_0)
        /*002c*/ 	.word	0x00000000
.L_7:


//--------------------- .nv.info.triton_poi_fused_0 --------------------------
	.section	.nv.info.triton_poi_fused_0,"",@"SHT_CUDA_INFO"
	.sectionflags	@""
	.align	4


	//----- nvinfo : EIATTR_CUDA_API_VERSION
	.align		4
        /*0000*/ 	.byte	0x04, 0x37
        /*0002*/ 	.short	(.L_9 - .L_8)
.L_8:
        /*0004*/ 	.word	0x0000007c


	//----- nvinfo : EIATTR_KPARAM_INFO
	.align		4
.L_9:
        /*0008*/ 	.byte	0x04, 0x17
        /*000a*/ 	.short	(.L_11 - .L_10)
.L_10:
        /*000c*/ 	.word	0x00000000
        /*0010*/ 	.short	0x0003
        /*0012*/ 	.short	0x0014
        /*0014*/ 	.byte	0x00, 0xf0, 0x11, 0x00


	//----- nvinfo : EIATTR_KPARAM_INFO
	.align		4
.L_11:
        /*0018*/ 	.byte	0x04, 0x17
        /*001a*/ 	.short	(.L_13 - .L_12)
.L_12:
        /*001c*/ 	.word	0x00000000
        /*0020*/ 	.short	0x0002
        /*0022*/ 	.short	0x0010
        /*0024*/ 	.byte	0x00, 0xf0, 0x11, 0x00


	//----- nvinfo : EIATTR_KPARAM_INFO
	.align		4
.L_13:
        /*0028*/ 	.byte	0x04, 0x17
        /*002a*/ 	.short	(.L_15 - .L_14)
.L_14:
        /*002c*/ 	.word	0x00000000
        /*0030*/ 	.short	0x0001
        /*0032*/ 	.short	0x0008
        /*0034*/ 	.byte	0x00, 0xf4, 0x21, 0x00


	//----- nvinfo : EIATTR_KPARAM_INFO
	.align		4
.L_15:
        /*0038*/ 	.byte	0x04, 0x17
        /*003a*/ 	.short	(.L_17 - .L_16)
.L_16:
        /*003c*/ 	.word	0x00000000
        /*0040*/ 	.short	0x0000
        /*0042*/ 	.short	0x0000
        /*0044*/ 	.byte	0x00, 0xf4, 0x21, 0x00


	//----- nvinfo : EIATTR_SPARSE_MMA_MASK
	.align		4
.L_17:
        /*0048*/ 	.byte	0x03, 0x50
        /*004a*/ 	.short	0x0000


	//----- nvinfo : EIATTR_MAXREG_COUNT
	.align		4
        /*004c*/ 	.byte	0x03, 0x1b
        /*004e*/ 	.short	0x00ff


	//----- nvinfo : EIATTR_EXIT_INSTR_OFFSETS
	.align		4
        /*0050*/ 	.byte	0x04, 0x1c
        /*0052*/ 	.short	(.L_19 - .L_18)


	//   ....[0]....
.L_18:
        /*0054*/ 	.word	0x000007f0


	//   ....[1]....
        /*0058*/ 	.word	0x00000810


	//----- nvinfo : EIATTR_REQNTID
	.align		4
.L_19:
        /*005c*/ 	.byte	0x04, 0x10
        /*005e*/ 	.short	(.L_21 - .L_20)
.L_20:
        /*0060*/ 	.word	0x00000080
        /*0064*/ 	.word	0x00000001
        /*0068*/ 	.word	0x00000001


	//----- nvinfo : EIATTR_CBANK_PARAM_SIZE
	.align		4
.L_21:
        /*006c*/ 	.byte	0x03, 0x19
        /*006e*/ 	.short	0x0018


	//----- nvinfo : EIATTR_PARAM_CBANK
	.align		4
        /*0070*/ 	.byte	0x04, 0x0a
        /*0072*/ 	.short	(.L_23 - .L_22)
	.align		4
.L_22:
        /*0074*/ 	.word	index@(.nv.constant0.triton_poi_fused_0)
        /*0078*/ 	.short	0x0210
        /*007a*/ 	.short	0x0018


	//----- nvinfo : EIATTR_SW_WAR
	.align		4
.L_23:
        /*007c*/ 	.byte	0x04, 0x36
        /*007e*/ 	.short	(.L_25 - .L_24)
.L_24:
        /*0080*/ 	.word	0x00000008
.L_25:


//--------------------- .nv.callgraph             --------------------------
	.section	.nv.callgraph,"",@"SHT_CUDA_CALLGRAPH"
	.align	4
	.sectionentsize	8
	.align		4
        /*0000*/ 	.word	0x00000000
	.align		4
        /*0004*/ 	.word	0xffffffff
	.align		4
        /*0008*/ 	.word	0x00000000
	.align		4
        /*000c*/ 	.word	0xfffffffe
	.align		4
        /*0010*/ 	.word	0x00000000
	.align		4
        /*0014*/ 	.word	0xfffffffd
	.align		4
        /*0018*/ 	.word	0x00000000
	.align		4
        /*001c*/ 	.word	0xfffffffc


//--------------------- .text.triton_poi_fused_0  --------------------------
	.section	.text.triton_poi_fused_0,"ax",@progbits
	.align	128
        .global         triton_poi_fused_0
        .type           triton_poi_fused_0,@function
        .size           triton_poi_fused_0,(.L_x_1 - triton_poi_fused_0)
        .other          triton_poi_fused_0,@"STO_CUDA_ENTRY STV_DEFAULT"
triton_poi_fused_0:
.text.triton_poi_fused_0:
[----:B------:R-:W0:Y:S01]  /*0000*/  LDC R1, c[0x0][0x28] ;  /* 0x00000a00ff017b82 */ /* 0x000e220000000800 */
[----:B------:R-:W1:Y:S07]  /*0010*/  S2R R10, SR_TID.X ;  /* 0x00000000000a7919 */ /* 0x000e6e0000002100 */
[----:B------:R-:W2:Y:S01]  /*0020*/  S2UR UR4, SR_CTAID.Y ;  /* 0x00000000000479c3 */ /* 0x000ea20000002600 */
[----:B------:R-:W-:Y:S01]  /*0030*/  HFMA2.MMA R0, -RZ, RZ, 0, 0 ;  /* 0x00000000ff007435 */ /* 0x000fe200000001ff */
[----:B------:R-:W3:Y:S06]  /*0040*/  S2R R3, SR_CTAID.X ;  /* 0x0000000000037919 */ /* 0x000eec0000002500 */
[----:B------:R-:W4:Y:S01]  /*0050*/  LDC.64 R12, c[0x0][0x210] ;  /* 0x00008400ff0c7b82 */ /* 0x000f220000000a00 */
[----:B--2---:R-:W-:Y:S01]  /*0060*/  USHF.L.U32 UR4, UR4, 0x6, URZ ;  /* 0x0000000604047899 */ /* 0x004fe2000800063f */
[----:B-1----:R-:W-:-:S02]  /*0070*/  SHF.R.U32.HI R19, RZ, 0x4, R10 ;  /* 0x00000004ff137819 */ /* 0x002fc4000001160a */
[----:B------:R-:W-:Y:S02]  /*0080*/  LOP3.LUT R10, R10, 0xf, RZ, 0xc0, !PT ;  /* 0x0000000f0a0a7812 */ /* 0x000fe400078ec0ff */
[----:B------:R-:W-:Y:S02]  /*0090*/  SGXT.U32 R19, R19, 0x3 ;  /* 0x000000031313781a */ /* 0x000fe40000000000 */
[----:B---3--:R-:W-:Y:S02]  /*00a0*/  LEA R10, R3, R10, 0x4 ;  /* 0x0000000a030a7211 */ /* 0x008fe400078e20ff */
[----:B------:R-:W-:Y:S01]  /*00b0*/  LOP3.LUT R19, R19, UR4, RZ, 0xfc, !PT ;  /* 0x0000000413137c12 */ /* 0x000fe2000f8efcff */
[----:B------:R-:W-:Y:S01]  /*00c0*/  ULDC.64 UR4, c[0x0][0x208] ;  /* 0x0000820000047ab9 */ /* 0x000fe20000000a00 */
[----:B------:R-:W-:-:S03]  /*00d0*/  ISETP.GE.AND P0, PT, R10, 0x9, PT ;  /* 0x000000090a00780c */ /* 0x000fc60003f06270 */
[C---:B------:R-:W-:Y:S01]  /*00e0*/  IMAD R21, R19.reuse, 0x9, R10 ;  /* 0x0000000913157824 */ /* 0x040fe200078e020a */
[----:B------:R-:W-:-:S03]  /*00f0*/  ISETP.LT.AND P1, PT, R19, 0x320, !P0 ;  /* 0x000003201300780c */ /* 0x000fc60004721270 */
[----:B----4-:R-:W-:Y:S01]  /*0100*/  IMAD.WIDE R14, R21, 0x4, R12 ;  /* 0x00000004150e7825 */ /* 0x010fe200078e020c */
[C---:B------:R-:W-:Y:S02]  /*0110*/  LOP3.LUT R4, R19.reuse, 0x8, RZ, 0xfc, !PT ;  /* 0x0000000813047812 */ /* 0x040fe400078efcff */
[C---:B------:R-:W-:Y:S02]  /*0120*/  LOP3.LUT R9, R19.reuse, 0x18, RZ, 0xfc, !PT ;  /* 0x0000001813097812 */ /* 0x040fe400078efcff */
[----:B------:R-:W-:Y:S01]  /*0130*/  LOP3.LUT R2, R19, 0x20, RZ, 0xfc, !PT ;  /* 0x0000002013027812 */ /* 0x000fe200078efcff */
[----:B------:R-:W-:Y:S01]  /*0140*/  VIADD R29, R21, 0x48 ;  /* 0x00000048151d7836 */ /* 0x000fe20000000000 */
[C---:B------:R-:W-:Y:S02]  /*0150*/  LOP3.LUT R11, R19.reuse, 0x10, RZ, 0xfc, !PT ;  /* 0x00000010130b7812 */ /* 0x040fe400078efcff */
[----:B------:R-:W-:Y:S01]  /*0160*/  LOP3.LUT R22, R19, 0x28, RZ, 0xfc, !PT ;  /* 0x0000002813167812 */ /* 0x000fe200078efcff */
[----:B------:R1:W2:Y:S01]  /*0170*/  @P1 LDG.E.EL R0, desc[UR4][R14.64] ;  /* 0x000000040e001981 */ /* 0x0002a2000c2e1900 */
[----:B------:R-:W-:-:S02]  /*0180*/  ISETP.LT.AND P6, PT, R4, 0x320, !P0 ;  /* 0x000003200400780c */ /* 0x000fc400047c1270 */
[----:B------:R-:W-:Y:S02]  /*0190*/  ISETP.LT.AND P4, PT, R9, 0x320, !P0 ;  /* 0x000003200900780c */ /* 0x000fe40004781270 */
[----:B------:R-:W-:Y:S01]  /*01a0*/  ISETP.LT.AND P3, PT, R2, 0x320, !P0 ;  /* 0x000003200200780c */ /* 0x000fe20004761270 */
[----:B------:R-:W-:Y:S01]  /*01b0*/  HFMA2.MMA R5, -RZ, RZ, 0, 0 ;  /* 0x00000000ff057435 */ /* 0x000fe200000001ff */
[----:B------:R-:W-:Y:S01]  /*01c0*/  MOV R8, RZ ;  /* 0x000000ff00087202 */ /* 0x000fe20000000f00 */
[----:B------:R-:W-:Y:S01]  /*01d0*/  IMAD.WIDE R28, R29, 0x4, R12 ;  /* 0x000000041d1c7825 */ /* 0x000fe200078e020c */
[----:B------:R-:W-:Y:S02]  /*01e0*/  ISETP.LT.AND P5, PT, R11, 0x320, !P0 ;  /* 0x000003200b00780c */ /* 0x000fe400047a1270 */
[----:B-1----:R-:W-:Y:S02]  /*01f0*/  IADD3 R15, R21, 0xd8, RZ ;  /* 0x000000d8150f7810 */ /* 0x002fe40007ffe0ff */
[----:B------:R-:W-:Y:S01]  /*0200*/  LOP3.LUT R24, R19, 0x30, RZ, 0xfc, !PT ;  /* 0x0000003013187812 */ /* 0x000fe200078efcff */
[----:B------:R-:W-:Y:S01]  /*0210*/  VIADD R17, R21, 0x120 ;  /* 0x0000012015117836 */ /* 0x000fe20000000000 */
[----:B------:R-:W-:-:S02]  /*0220*/  P2R R18, PR, RZ, 0x2 ;  /* 0x00000002ff127803 */ /* 0x000fc40000000000 */
[----:B------:R-:W-:Y:S02]  /*0230*/  CS2R R6, SRZ ;  /* 0x0000000000067805 */ /* 0x000fe4000001ff00 */
[----:B------:R-:W-:Y:S02]  /*0240*/  IADD3 R27, R21, 0x90, RZ ;  /* 0x00000090151b7810 */ /* 0x000fe40007ffe0ff */
[----:B------:R-:W-:Y:S01]  /*0250*/  ISETP.LT.AND P2, PT, R22, 0x320, !P0 ;  /* 0x000003201600780c */ /* 0x000fe20004741270 */
[--C-:B------:R-:W-:Y:S01]  /*0260*/  IMAD.WIDE R14, R15, 0x4, R12.reuse ;  /* 0x000000040f0e7825 */ /* 0x100fe200078e020c */
[----:B------:R-:W-:Y:S01]  /*0270*/  ISETP.LT.AND P1, PT, R24, 0x320, !P0 ;  /* 0x000003201800780c */ /* 0x000fe20004721270 */
[----:B------:R1:W3:Y:S01]  /*0280*/  @P6 LDG.E.EL R8, desc[UR4][R28.64] ;  /* 0x000000041c086981 */ /* 0x0002e2000c2e1900 */
[----:B------:R-:W-:Y:S01]  /*0290*/  HFMA2.MMA R23, -RZ, RZ, 0, 0 ;  /* 0x00000000ff177435 */ /* 0x000fe200000001ff */
[--C-:B------:R-:W-:Y:S01]  /*02a0*/  IMAD.WIDE R16, R17, 0x4, R12.reuse ;  /* 0x0000000411107825 */ /* 0x100fe200078e020c */
[----:B------:R-:W-:Y:S01]  /*02b0*/  P2R R3, PR, RZ, 0x40 ;  /* 0x00000040ff037803 */ /* 0x000fe20000000000 */
[----:B------:R4:W3:Y:S02]  /*02c0*/  @P4 LDG.E.EL R6, desc[UR4][R14.64] ;  /* 0x000000040e064981 */ /* 0x0008e4000c2e1900 */
[----:B------:R-:W-:Y:S01]  /*02d0*/  VIADD R20, R21, 0x168 ;  /* 0x0000016815147836 */ /* 0x000fe20000000000 */
[----:B------:R-:W-:Y:S01]  /*02e0*/  ISETP.NE.AND P6, PT, R18, RZ, PT ;  /* 0x000000ff1200720c */ /* 0x000fe20003fc5270 */
[--C-:B------:R-:W-:Y:S01]  /*02f0*/  IMAD.WIDE R26, R27, 0x4, R12.reuse ;  /* 0x000000041b1a7825 */ /* 0x100fe200078e020c */
[----:B-1----:R-:W-:Y:S01]  /*0300*/  IADD3 R29, R21, 0x1b0, RZ ;  /* 0x000001b0151d7810 */ /* 0x002fe20007ffe0ff */
[----:B------:R1:W3:Y:S01]  /*0310*/  @P3 LDG.E.EL R5, desc[UR4][R16.64] ;  /* 0x0000000410053981 */ /* 0x0002e2000c2e1900 */
[----:B------:R-:W-:Y:S01]  /*0320*/  MOV R18, RZ ;  /* 0x000000ff00127202 */ /* 0x000fe20000000f00 */
[----:B----4-:R-:W-:-:S02]  /*0330*/  IMAD.WIDE R14, R20, 0x4, R12 ;  /* 0x00000004140e7825 */ /* 0x010fc400078e020c */
[----:B------:R4:W3:Y:S04]  /*0340*/  @P5 LDG.E.EL R7, desc[UR4][R26.64] ;  /* 0x000000041a075981 */ /* 0x0008e8000c2e1900 */
[----:B------:R5:W3:Y:S01]  /*0350*/  @P2 LDG.E.EL R18, desc[UR4][R14.64] ;  /* 0x000000040e122981 */ /* 0x000ae2000c2e1900 */
[----:B-1----:R-:W-:-:S05]  /*0360*/  IMAD.WIDE R16, R29, 0x4, R12 ;  /* 0x000000041d107825 */ /* 0x002fca00078e020c */
[----:B------:R1:W3:Y:S01]  /*0370*/  @P1 LDG.E.EL R23, desc[UR4][R16.64] ;  /* 0x0000000410171981 */ /* 0x0002e2000c2e1900 */
[----:B------:R-:W-:Y:S01]  /*0380*/  IADD3 R21, R21, 0x1f8, RZ ;  /* 0x000001f815157810 */ /* 0x000fe20007ffe0ff */
[----:B----4-:R-:W-:-:S04]  /*0390*/  IMAD.HI R27, R19, 0x51eb851f, RZ ;  /* 0x51eb851f131b7827 */ /* 0x010fc800078e02ff */
[----:B------:R-:W-:Y:S02]  /*03a0*/  IMAD.WIDE R20, R21, 0x4, R12 ;  /* 0x0000000415147825 */ /* 0x000fe400078e020c */
[----:B------:R-:W4:Y:S01]  /*03b0*/  LDC.64 R12, c[0x0][0x218] ;  /* 0x00008600ff0c7b82 */ /* 0x000f220000000a00 */
[----:B------:R-:W-:-:S04]  /*03c0*/  SHF.R.U32.HI R28, RZ, 0x1f, R27 ;  /* 0x0000001fff1c7819 */ /* 0x000fc8000001161b */
[----:B------:R-:W-:Y:S02]  /*03d0*/  LEA.HI.SX32 R28, R27, R28, 0x1d ;  /* 0x0000001c1b1c7211 */ /* 0x000fe400078feaff */
[----:B------:R-:W-:-:S03]  /*03e0*/  LOP3.LUT R25, R19, 0x38, RZ, 0xfc, !PT ;  /* 0x0000003813197812 */ /* 0x000fc600078efcff */
[----:B------:R-:W-:Y:S01]  /*03f0*/  IMAD R19, R28, -0x19, R19 ;  /* 0xffffffe71c137824 */ /* 0x000fe200078e0213 */
[----:B------:R-:W-:-:S03]  /*0400*/  ISETP.LT.AND P0, PT, R25, 0x320, !P0 ;  /* 0x000003201900780c */ /* 0x000fc60004701270 */
[----:B------:R-:W-:Y:S01]  /*0410*/  IMAD R19, R10, 0x19, R19 ;  /* 0x000000190a137824 */ /* 0x000fe200078e0213 */
[----:B------:R-:W-:-:S03]  /*0420*/  MOV R26, RZ ;  /* 0x000000ff001a7202 */ /* 0x000fc60000000f00 */
[----:B0----5:R-:W-:Y:S02]  /*0430*/  IMAD R15, R28, 0xe1, R19 ;  /* 0x000000e11c0f7824 */ /* 0x021fe400078e0213 */
[----:B------:R-:W-:-:S04]  /*0440*/  IMAD.HI R19, R4, 0x51eb851f, RZ ;  /* 0x51eb851f04137827 */ /* 0x000fc800078e02ff */
[----:B----4-:R-:W-:Y:S01]  /*0450*/  IMAD.WIDE R14, R15, 0x4, R12 ;  /* 0x000000040f0e7825 */ /* 0x010fe200078e020c */
[----:B------:R0:W5:Y:S01]  /*0460*/  @P0 LDG.E.EL R26, desc[UR4][R20.64] ;  /* 0x00000004141a0981 */ /* 0x000162000c2e1900 */
[----:B-1----:R-:W-:-:S04]  /*0470*/  SHF.R.U32.HI R16, RZ, 0x1f, R19 ;  /* 0x0000001fff107819 */ /* 0x002fc80000011613 */
[----:B------:R-:W-:Y:S01]  /*0480*/  LEA.HI.SX32 R19, R19, R16, 0x1d ;  /* 0x0000001013137211 */ /* 0x000fe200078feaff */
[----:B0-----:R-:W-:-:S04]  /*0490*/  IMAD.HI R20, R9, 0x51eb851f, RZ ;  /* 0x51eb851f09147827 */ /* 0x001fc800078e02ff */
[----:B------:R-:W-:Y:S01]  /*04a0*/  IMAD.HI R21, R2, 0x51eb851f, RZ ;  /* 0x51eb851f02157827 */ /* 0x000fe200078e02ff */
[----:B------:R-:W-:-:S04]  /*04b0*/  SHF.R.U32.HI R17, RZ, 0x1f, R20 ;  /* 0x0000001fff117819 */ /* 0x000fc80000011614 */
[----:B------:R-:W-:Y:S01]  /*04c0*/  LEA.HI.SX32 R20, R20, R17, 0x1d ;  /* 0x0000001114147211 */ /* 0x000fe200078feaff */
[----:B------:R-:W-:-:S04]  /*04d0*/  IMAD R4, R19, -0x19, R4 ;  /* 0xffffffe713047824 */ /* 0x000fc800078e0204 */
[----:B------:R-:W-:Y:S01]  /*04e0*/  IMAD R19, R19, 0xe1, R4 ;  /* 0x000000e113137824 */ /* 0x000fe200078e0204 */
[----:B--2---:R0:W-:Y:S01]  /*04f0*/  @P6 STG.E desc[UR4][R14.64], R0 ;  /* 0x000000000e006986 */ /* 0x0041e2000c101904 */
[----:B------:R-:W-:Y:S01]  /*0500*/  ISETP.NE.AND P6, PT, R3, RZ, PT ;  /* 0x000000ff0300720c */ /* 0x000fe20003fc5270 */
[----:B------:R-:W-:-:S05]  /*0510*/  IMAD.HI R3, R11, 0x51eb851f, RZ ;  /* 0x51eb851f0b037827 */ /* 0x000fca00078e02ff */
[----:B------:R-:W-:Y:S01]  /*0520*/  SHF.R.U32.HI R16, RZ, 0x1f, R3 ;  /* 0x0000001fff107819 */ /* 0x000fe20000011603 */
[----:B0-----:R-:W-:Y:S01]  /*0530*/  IMAD.HI R15, R22, 0x51eb851f, RZ ;  /* 0x51eb851f160f7827 */ /* 0x001fe200078e02ff */
[----:B------:R-:W-:Y:S02]  /*0540*/  SHF.R.U32.HI R0, RZ, 0x1f, R21 ;  /* 0x0000001fff007819 */ /* 0x000fe40000011615 */
[----:B------:R-:W-:Y:S01]  /*0550*/  LEA.HI.SX32 R16, R3, R16, 0x1d ;  /* 0x0000001003107211 */ /* 0x000fe200078feaff */
[----:B------:R-:W-:Y:S01]  /*0560*/  IMAD.HI R3, R24, 0x51eb851f, RZ ;  /* 0x51eb851f18037827 */ /* 0x000fe200078e02ff */
[----:B------:R-:W-:Y:S02]  /*0570*/  LEA.HI.SX32 R17, R21, R0, 0x1d ;  /* 0x0000000015117211 */ /* 0x000fe400078feaff */
[----:B------:R-:W-:-:S04]  /*0580*/  SHF.R.U32.HI R0, RZ, 0x1f, R15 ;  /* 0x0000001fff007819 */ /* 0x000fc8000001160f */
[----:B------:R-:W-:Y:S02]  /*0590*/  LEA.HI.SX32 R15, R15, R0, 0x1d ;  /* 0x000000000f0f7211 */ /* 0x000fe400078feaff */
[----:B------:R-:W-:-:S04]  /*05a0*/  SHF.R.U32.HI R0, RZ, 0x1f, R3 ;  /* 0x0000001fff007819 */ /* 0x000fc80000011603 */
[----:B------:R-:W-:Y:S01]  /*05b0*/  LEA.HI.SX32 R3, R3, R0, 0x1d ;  /* 0x0000000003037211 */ /* 0x000fe200078feaff */
[----:B------:R-:W-:-:S05]  /*05c0*/  IMAD.HI R0, R25, 0x51eb851f, RZ ;  /* 0x51eb851f19007827 */ /* 0x000fca00078e02ff */
[----:B------:R-:W-:Y:S01]  /*05d0*/  SHF.R.U32.HI R21, RZ, 0x1f, R0 ;  /* 0x0000001fff157819 */ /* 0x000fe20000011600 */
[----:B------:R-:W-:-:S03]  /*05e0*/  IMAD R11, R16, -0x19, R11 ;  /* 0xffffffe7100b7824 */ /* 0x000fc600078e020b */
[----:B------:R-:W-:Y:S01]  /*05f0*/  LEA.HI.SX32 R0, R0, R21, 0x1d ;  /* 0x0000001500007211 */ /* 0x000fe200078feaff */
[----:B------:R-:W-:Y:S02]  /*0600*/  IMAD R21, R20, -0x19, R9 ;  /* 0xffffffe714157824 */ /* 0x000fe400078e0209 */
[----:B------:R-:W-:Y:S02]  /*0610*/  IMAD R2, R17, -0x19, R2 ;  /* 0xffffffe711027824 */ /* 0x000fe400078e0202 */
[----:B------:R-:W-:Y:S02]  /*0620*/  IMAD R24, R3, -0x19, R24 ;  /* 0xffffffe703187824 */ /* 0x000fe400078e0218 */
[----:B------:R-:W-:Y:S02]  /*0630*/  IMAD R22, R15, -0x19, R22 ;  /* 0xffffffe70f167824 */ /* 0x000fe400078e0216 */
[----:B------:R-:W-:Y:S02]  /*0640*/  IMAD R25, R0, -0x19, R25 ;  /* 0xffffffe700197824 */ /* 0x000fe400078e0219 */
[----:B------:R-:W-:-:S02]  /*0650*/  IMAD R9, R16, 0xe1, R11 ;  /* 0x000000e110097824 */ /* 0x000fc400078e020b */
[----:B------:R-:W-:Y:S02]  /*0660*/  IMAD R11, R20, 0xe1, R21 ;  /* 0x000000e1140b7824 */ /* 0x000fe400078e0215 */
[----:B------:R-:W-:Y:S02]  /*0670*/  IMAD R17, R17, 0xe1, R2 ;  /* 0x000000e111117824 */ /* 0x000fe400078e0202 */
[----:B------:R-:W-:Y:S02]  /*0680*/  IMAD R27, R3, 0xe1, R24 ;  /* 0x000000e1031b7824 */ /* 0x000fe400078e0218 */
[----:B------:R-:W-:Y:S02]  /*0690*/  IMAD R21, R15, 0xe1, R22 ;  /* 0x000000e10f157824 */ /* 0x000fe400078e0216 */
[----:B------:R-:W-:Y:S02]  /*06a0*/  IMAD R29, R0, 0xe1, R25 ;  /* 0x000000e1001d7824 */ /* 0x000fe400078e0219 */
[----:B------:R-:W-:-:S02]  /*06b0*/  IMAD R3, R10, 0x19, R19 ;  /* 0x000000190a037824 */ /* 0x000fc400078e0213 */
[C---:B------:R-:W-:Y:S02]  /*06c0*/  IMAD R9, R10.reuse, 0x19, R9 ;  /* 0x000000190a097824 */ /* 0x040fe400078e0209 */
[C---:B------:R-:W-:Y:S02]  /*06d0*/  IMAD R15, R10.reuse, 0x19, R11 ;  /* 0x000000190a0f7824 */ /* 0x040fe400078e020b */
[C---:B------:R-:W-:Y:S02]  /*06e0*/  IMAD R17, R10.reuse, 0x19, R17 ;  /* 0x000000190a117824 */ /* 0x040fe400078e0211 */
[C---:B------:R-:W-:Y:S02]  /*06f0*/  IMAD R21, R10.reuse, 0x19, R21 ;  /* 0x000000190a157824 */ /* 0x040fe400078e0215 */
[C---:B------:R-:W-:Y:S02]  /*0700*/  IMAD R25, R10.reuse, 0x19, R27 ;  /* 0x000000190a197824 */ /* 0x040fe400078e021b */
[----:B------:R-:W-:-:S02]  /*0710*/  IMAD R29, R10, 0x19, R29 ;  /* 0x000000190a1d7824 */ /* 0x000fc400078e021d */
[----:B------:R-:W-:-:S04]  /*0720*/  IMAD.WIDE R2, R3, 0x4, R12 ;  /* 0x0000000403027825 */ /* 0x000fc800078e020c */
[--C-:B------:R-:W-:Y:S01]  /*0730*/  IMAD.WIDE R10, R9, 0x4, R12.reuse ;  /* 0x00000004090a7825 */ /* 0x100fe200078e020c */
[----:B---3--:R0:W-:Y:S03]  /*0740*/  @P6 STG.E desc[UR4][R2.64], R8 ;  /* 0x0000000802006986 */ /* 0x0081e6000c101904 */
[--C-:B------:R-:W-:Y:S01]  /*0750*/  IMAD.WIDE R14, R15, 0x4, R12.reuse ;  /* 0x000000040f0e7825 */ /* 0x100fe200078e020c */
[----:B------:R0:W-:Y:S03]  /*0760*/  @P5 STG.E desc[UR4][R10.64], R7 ;  /* 0x000000070a005986 */ /* 0x0001e6000c101904 */
[--C-:B------:R-:W-:Y:S01]  /*0770*/  IMAD.WIDE R16, R17, 0x4, R12.reuse ;  /* 0x0000000411107825 */ /* 0x100fe200078e020c */
[----:B------:R0:W-:Y:S03]  /*0780*/  @P4 STG.E desc[UR4][R14.64], R6 ;  /* 0x000000060e004986 */ /* 0x0001e6000c101904 */
[--C-:B------:R-:W-:Y:S01]  /*0790*/  IMAD.WIDE R20, R21, 0x4, R12.reuse ;  /* 0x0000000415147825 */ /* 0x100fe200078e020c */
[----:B------:R0:W-:Y:S03]  /*07a0*/  @P3 STG.E desc[UR4][R16.64], R5 ;  /* 0x0000000510003986 */ /* 0x0001e6000c101904 */
[--C-:B------:R-:W-:Y:S01]  /*07b0*/  IMAD.WIDE R24, R25, 0x4, R12.reuse ;  /* 0x0000000419187825 */ /* 0x100fe200078e020c */
[----:B------:R0:W-:Y:S04]  /*07c0*/  @P2 STG.E desc[UR4][R20.64], R18 ;  /* 0x0000001214002986 */ /* 0x0001e8000c101904 */
[----:B------:R0:W-:Y:S01]  /*07d0*/  @P1 STG.E desc[UR4][R24.64], R23 ;  /* 0x0000001718001986 */ /* 0x0001e2000c101904 */
[----:B------:R-:W-:Y:S01]  /*07e0*/  IMAD.WIDE R12, R29, 0x4, R12 ;  /* 0x000000041d0c7825 */ /* 0x000fe200078e020c */
[----:B0-----:R-:W-:Y:S06]  /*07f0*/  @!P0 EXIT ;  /* 0x000000000000894d */ /* 0x001fec0003800000 */
[----:B-----5:R-:W-:Y:S01]  /*0800*/  STG.E desc[UR4][R12.64], R26 ;  /* 0x0000001a0c007986 */ /* 0x020fe2000c101904 */
[----:B------:R-:W-:Y:S05]  /*0810*/  EXIT ;  /* 0x000000000000794d */ /* 0x000fea0003800000 */
.L_x_0:
[----:B------:R-:W-:-:S00]  /*0820*/  BRA `(.L_x_0) ;  /* 0xfffffffc00fc7947 */ /* 0x000fc0000383ffff */
[----:B------:R-:W-:-:S00]  /*0830*/  NOP ;  /* 0x0000000000007918 */ /* 0x000fc00000000000 */
        /* <DEDUP_REMOVED lines=12> */
.L_x_1:


//--------------------- .nv.constant0.triton_poi_fused_0 --------------------------
	.section	.nv.constant0.triton_poi_fused_0,"a",@progbits
	.sectionflags	@""
	.align	4
.nv.constant0.triton_poi_fused_0:
	.zero		552
